	.headerflags	@"EF_CUDA_TEXMODE_UNIFIED EF_CUDA_64BIT_ADDRESS EF_CUDA_ACCELERATORS EF_CUDA_SM90 EF_CUDA_VIRTUAL_SM(EF_CUDA_SM90)"
	.elftype	@"ET_EXEC"


//--------------------- .nv.info                  --------------------------
	.section	.nv.info,"",@"SHT_CUDA_INFO"
	.align	4


	//----- nvinfo : EIATTR_REGCOUNT
	.align		4
        /*0000*/ 	.byte	0x04, 0x2f
        /*0002*/ 	.short	(.L_3 - .L_2)
	.align		4
.L_2:
        /*0004*/ 	.word	index@(triton_poi_fused__native_batch_norm_legit_no_training_relu_61)
        /*0008*/ 	.word	0x00000010


	//----- nvinfo : EIATTR_MIN_STACK_SIZE
	.align		4
.L_3:
        /*000c*/ 	.byte	0x04, 0x12
        /*000e*/ 	.short	(.L_5 - .L_4)
	.align		4
.L_4:
        /*0010*/ 	.word	index@(triton_poi_fused__native_batch_norm_legit_no_training_relu_61)
        /*0014*/ 	.word	0x00000000


	//----- nvinfo : EIATTR_FRAME_SIZE
	.align		4
.L_5:
        /*0018*/ 	.byte	0x04, 0x11
        /*001a*/ 	.short	(.L_7 - .L_6)
	.align		4
.L_6:
        /*001c*/ 	.word	index@(triton_poi_fused__native_batch_norm_legit_no_training_relu_61)
        /*0020*/ 	.word	0x00000000


	//----- nvinfo : EIATTR_MIN_STACK_SIZE
	.align		4
.L_7:
        /*0024*/ 	.byte	0x04, 0x12
        /*0026*/ 	.short	(.L_9 - .L_8)
	.align		4
.L_8:
        /*0028*/ 	.word	index@(triton_poi_fused__native_batch_norm_legit_no_training_relu_61)
        /*002c*/ 	.word	0x00000000
.L_9:


//--------------------- .nv.info.triton_poi_fused__native_batch_norm_legit_no_training_relu_61 --------------------------
	.section	.nv.info.triton_poi_fused__native_batch_norm_legit_no_training_relu_61,"",@"SHT_CUDA_INFO"
	.sectionflags	@""
	.align	4


	//----- nvinfo : EIATTR_CUDA_API_VERSION
	.align		4
        /*0000*/ 	.byte	0x04, 0x37
        /*0002*/ 	.short	(.L_11 - .L_10)
.L_10:
        /*0004*/ 	.word	0x0000007c


	//----- nvinfo : EIATTR_KPARAM_INFO
	.align		4
.L_11:
        /*0008*/ 	.byte	0x04, 0x17
        /*000a*/ 	.short	(.L_13 - .L_12)
.L_12:
        /*000c*/ 	.word	0x00000000
        /*0010*/ 	.short	0x0006
        /*0012*/ 	.short	0x0030
        /*0014*/ 	.byte	0x00, 0xf0, 0x11, 0x00


	//----- nvinfo : EIATTR_KPARAM_INFO
	.align		4
.L_13:
        /*0018*/ 	.byte	0x04, 0x17
        /*001a*/ 	.short	(.L_15 - .L_14)
.L_14:
        /*001c*/ 	.word	0x00000000
        /*0020*/ 	.short	0x0005
        /*0022*/ 	.short	0x0028
        /*0024*/ 	.byte	0x00, 0xf4, 0x21, 0x00


	//----- nvinfo : EIATTR_KPARAM_INFO
	.align		4
.L_15:
        /*0028*/ 	.byte	0x04, 0x17
        /*002a*/ 	.short	(.L_17 - .L_16)
.L_16:
        /*002c*/ 	.word	0x00000000
        /*0030*/ 	.short	0x0004
        /*0032*/ 	.short	0x0020
        /*0034*/ 	.byte	0x00, 0xf4, 0x21, 0x00


	//----- nvinfo : EIATTR_KPARAM_INFO
	.align		4
.L_17:
        /*0038*/ 	.byte	0x04, 0x17
        /*003a*/ 	.short	(.L_19 - .L_18)
.L_18:
        /*003c*/ 	.word	0x00000000
        /*0040*/ 	.short	0x0003
        /*0042*/ 	.short	0x0018
        /*0044*/ 	.byte	0x00, 0xf4, 0x21, 0x00


	//----- nvinfo : EIATTR_KPARAM_INFO
	.align		4
.L_19:
        /*0048*/ 	.byte	0x04, 0x17
        /*004a*/ 	.short	(.L_21 - .L_20)
.L_20:
        /*004c*/ 	.word	0x00000000
        /*0050*/ 	.short	0x0002
        /*0052*/ 	.short	0x0010
        /*0054*/ 	.byte	0x00, 0xf4, 0x21, 0x00


	//----- nvinfo : EIATTR_KPARAM_INFO
	.align		4
.L_21:
        /*0058*/ 	.byte	0x04, 0x17
        /*005a*/ 	.short	(.L_23 - .L_22)
.L_22:
        /*005c*/ 	.word	0x00000000
        /*0060*/ 	.short	0x0001
        /*0062*/ 	.short	0x0008
        /*0064*/ 	.byte	0x00, 0xf4, 0x21, 0x00


	//----- nvinfo : EIATTR_KPARAM_INFO
	.align		4
.L_23:
        /*0068*/ 	.byte	0x04, 0x17
        /*006a*/ 	.short	(.L_25 - .L_24)
.L_24:
        /*006c*/ 	.word	0x00000000
        /*0070*/ 	.short	0x0000
        /*0072*/ 	.short	0x0000
        /*0074*/ 	.byte	0x00, 0xf4, 0x21, 0x00


	//----- nvinfo : EIATTR_SPARSE_MMA_MASK
	.align		4
.L_25:
        /*0078*/ 	.byte	0x03, 0x50
        /*007a*/ 	.short	0x0000


	//----- nvinfo : EIATTR_MAXREG_COUNT
	.align		4
        /*007c*/ 	.byte	0x03, 0x1b
        /*007e*/ 	.short	0x00ff


	//----- nvinfo : EIATTR_EXIT_INSTR_OFFSETS
	.align		4
        /*0080*/ 	.byte	0x04, 0x1c
        /*0082*/ 	.short	(.L_27 - .L_26)


	//   ....[0]....
.L_26:
        /*0084*/ 	.word	0x00000300


	//----- nvinfo : EIATTR_REQNTID
	.align		4
.L_27:
        /*0088*/ 	.byte	0x04, 0x10
        /*008a*/ 	.short	(.L_29 - .L_28)
.L_28:
        /*008c*/ 	.word	0x00000080
        /*0090*/ 	.word	0x00000001
        /*0094*/ 	.word	0x00000001


	//----- nvinfo : EIATTR_CBANK_PARAM_SIZE
	.align		4
.L_29:
        /*0098*/ 	.byte	0x03, 0x19
        /*009a*/ 	.short	0x0034


	//----- nvinfo : EIATTR_PARAM_CBANK
	.align		4
        /*009c*/ 	.byte	0x04, 0x0a
        /*009e*/ 	.short	(.L_31 - .L_30)
	.align		4
.L_30:
        /*00a0*/ 	.word	index@(.nv.constant0.triton_poi_fused__native_batch_norm_legit_no_training_relu_61)
        /*00a4*/ 	.short	0x0210
        /*00a6*/ 	.short	0x0034


	//----- nvinfo : EIATTR_SW_WAR
	.align		4
.L_31:
        /*00a8*/ 	.byte	0x04, 0x36
        /*00aa*/ 	.short	(.L_33 - .L_32)
.L_32:
        /*00ac*/ 	.word	0x00000008
.L_33:


//--------------------- .nv.callgraph             --------------------------
	.section	.nv.callgraph,"",@"SHT_CUDA_CALLGRAPH"
	.align	4
	.sectionentsize	8
	.align		4
        /*0000*/ 	.word	0x00000000
	.align		4
        /*0004*/ 	.word	0xffffffff
	.align		4
        /*0008*/ 	.word	0x00000000
	.align		4
        /*000c*/ 	.word	0xfffffffe
	.align		4
        /*0010*/ 	.word	0x00000000
	.align		4
        /*0014*/ 	.word	0xfffffffd
	.align		4
        /*0018*/ 	.word	0x00000000
	.align		4
        /*001c*/ 	.word	0xfffffffc


//--------------------- .nv.constant4             --------------------------
	.section	.nv.constant4,"a",@progbits
	.align	8
	.align		8
.nv.constant4:
        /*0000*/ 	.dword	_$_str
	.align		8
        /*0008*/ 	.dword	_$_str_$_2


//--------------------- .text.triton_poi_fused__native_batch_norm_legit_no_training_relu_61 --------------------------
	.section	.text.triton_poi_fused__native_batch_norm_legit_no_training_relu_61,"ax",@progbits
	.align	128
        .global         triton_poi_fused__native_batch_norm_legit_no_training_relu_61
        .type           triton_poi_fused__native_batch_norm_legit_no_training_relu_61,@function
        .size           triton_poi_fused__native_batch_norm_legit_no_training_relu_61,(.L_x_1 - triton_poi_fused__native_batch_norm_legit_no_training_relu_61)
        .other          triton_poi_fused__native_batch_norm_legit_no_training_relu_61,@"STO_CUDA_ENTRY STV_DEFAULT"
triton_poi_fused__native_batch_norm_legit_no_training_relu_61:
.text.triton_poi_fused__native_batch_norm_legit_no_training_relu_61:
[----:B------:R-:W-:Y:S01]  /*0000*/  LDC R1, c[0x0][0x28] ;  /* 0x00000a00ff017b82 */ /* 0x000fe20000000800 */
[----:B------:R-:W1:Y:S07]  /*0010*/  S2R R0, SR_TID.X ;  /* 0x0000000000007919 */ /* 0x000e6e0000002100 */
[----:B------:R-:W2:Y:S01]  /*0020*/  LDC.64 R6, c[0x0][0x220] ;  /* 0x00008800ff067b82 */ /* 0x000ea20000000a00 */
[----:B------:R-:W-:Y:S01]  /*0030*/  ULDC.64 UR4, c[0x0][0x208] ;  /* 0x0000820000047ab9 */ /* 0x000fe20000000a00 */
[----:B------:R-:W3:Y:S06]  /*0040*/  S2R R3, SR_CTAID.X ;  /* 0x0000000000037919 */ /* 0x000eec0000002500 */
[----:B------:R-:W4:Y:S08]  /*0050*/  LDC.64 R4, c[0x0][0x218] ;  /* 0x00008600ff047b82 */ /* 0x000f300000000a00 */
[----:B------:R-:W5:Y:S08]  /*0060*/  LDC.64 R8, c[0x0][0x228] ;  /* 0x00008a00ff087b82 */ /* 0x000f700000000a00 */
[----:B------:R-:W4:Y:S01]  /*0070*/  LDC.64 R10, c[0x0][0x230] ;  /* 0x00008c00ff0a7b82 */ /* 0x000f220000000a00 */
[----:B-1----:R-:W-:-:S02]  /*0080*/  LOP3.LUT R0, R0, 0x7f, RZ, 0xc0, !PT ;  /* 0x0000007f00007812 */ /* 0x002fc400078ec0ff */
[----:B---3--:R-:W-:Y:S02]  /*0090*/  SHF.R.S32.HI R2, RZ, 0x18, R3 ;  /* 0x00000018ff027819 */ /* 0x008fe40000011403 */
[----:B------:R-:W-:Y:S02]  /*00a0*/  LEA R0, R3, R0, 0x7 ;  /* 0x0000000003007211 */ /* 0x000fe400078e38ff */
[----:B------:R-:W-:-:S04]  /*00b0*/  SGXT R3, R2, 0x1 ;  /* 0x000000010203781a */ /* 0x000fc80000000200 */
[----:B------:R-:W-:-:S04]  /*00c0*/  LEA.HI R3, R3, R0, RZ, 0x2 ;  /* 0x0000000003037211 */ /* 0x000fc800078f10ff */
[--C-:B------:R-:W-:Y:S02]  /*00d0*/  SHF.R.S32.HI R2, RZ, 0x2, R3.reuse ;  /* 0x00000002ff027819 */ /* 0x100fe40000011403 */
[----:B------:R-:W-:-:S04]  /*00e0*/  SHF.R.S32.HI R3, RZ, 0x1f, R3 ;  /* 0x0000001fff037819 */ /* 0x000fc80000011403 */
[----:B------:R-:W-:-:S04]  /*00f0*/  LEA.HI R3, R3, R2, RZ, 0x8 ;  /* 0x0000000203037211 */ /* 0x000fc800078f40ff */
[----:B------:R-:W-:-:S04]  /*0100*/  LOP3.LUT R3, R3, 0xffffff00, RZ, 0xc0, !PT ;  /* 0xffffff0003037812 */ /* 0x000fc800078ec0ff */
[----:B------:R-:W-:Y:S02]  /*0110*/  IADD3 R13, R2, -R3, RZ ;  /* 0x80000003020d7210 */ /* 0x000fe40007ffe0ff */
[----:B------:R-:W1:Y:S03]  /*0120*/  LDC.64 R2, c[0x0][0x210] ;  /* 0x00008400ff027b82 */ /* 0x000e660000000a00 */
[----:B--2---:R-:W-:-:S06]  /*0130*/  IMAD.WIDE R6, R13, 0x4, R6 ;  /* 0x000000040d067825 */ /* 0x004fcc00078e0206 */
[----:B------:R-:W2:Y:S01]  /*0140*/  LDG.E.EL R6, desc[UR4][R6.64] ;  /* 0x0000000406067981 */ /* 0x000ea2000c2e1900 */
[----:B----4-:R-:W-:-:S04]  /*0150*/  IMAD.WIDE R4, R13, 0x4, R4 ;  /* 0x000000040d047825 */ /* 0x010fc800078e0204 */
[C---:B-----5:R-:W-:Y:S02]  /*0160*/  IMAD.WIDE R8, R13.reuse, 0x4, R8 ;  /* 0x000000040d087825 */ /* 0x060fe400078e0208 */
[----:B------:R3:W4:Y:S02]  /*0170*/  LDG.E.EL R5, desc[UR4][R4.64] ;  /* 0x0000000404057981 */ /* 0x000724000c2e1900 */
[----:B0-----:R-:W-:Y:S02]  /*0180*/  IMAD.WIDE R10, R13, 0x4, R10 ;  /* 0x000000040d0a7825 */ /* 0x001fe400078e020a */
[----:B------:R-:W5:Y:S02]  /*0190*/  LDG.E.EL R8, desc[UR4][R8.64] ;  /* 0x0000000408087981 */ /* 0x000f64000c2e1900 */
[C---:B-1----:R-:W-:Y:S02]  /*01a0*/  IMAD.WIDE R2, R0.reuse, 0x4, R2 ;  /* 0x0000000400027825 */ /* 0x042fe400078e0202 */
[----:B------:R-:W5:Y:S04]  /*01b0*/  LDG.E.EL R11, desc[UR4][R10.64] ;  /* 0x000000040a0b7981 */ /* 0x000f68000c2e1900 */
[----:B------:R0:W4:Y:S01]  /*01c0*/  LDG.E R12, desc[UR4][R2.64] ;  /* 0x00000004020c7981 */ /* 0x000122000c1e1900 */
[----:B---3--:R-:W-:Y:S01]  /*01d0*/  HFMA2.MMA R4, -RZ, RZ, 1.625, 0 ;  /* 0x3e800000ff047435 */ /* 0x008fe200000001ff */
[----:B0-----:R-:W0:Y:S02]  /*01e0*/  LDC.64 R2, c[0x0][0x238] ;  /* 0x00008e00ff027b82 */ /* 0x001e240000000a00 */
[----:B0-----:R-:W-:-:S04]  /*01f0*/  IMAD.WIDE R2, R0, 0x4, R2 ;  /* 0x0000000400027825 */ /* 0x001fc800078e0202 */
[----:B--2---:R-:W-:-:S04]  /*0200*/  FADD R6, R6, 9.9999997473787516356e-06 ;  /* 0x3727c5ac06067421 */ /* 0x004fc80000000000 */
[----:B------:R-:W0:Y:S02]  /*0210*/  MUFU.SQRT R7, R6 ;  /* 0x0000000600077308 */ /* 0x000e240000002000 */
[C---:B0-----:R-:W-:Y:S02]  /*0220*/  FSETP.GT.AND P0, PT, R7.reuse, 8.50705917302346158658e+37, PT ;  /* 0x7e8000000700780b */ /* 0x041fe40003f04000 */
[----:B------:R-:W-:-:S11]  /*0230*/  FSETP.GEU.AND P1, PT, R7, 1.175494350822287508e-38, PT ;  /* 0x008000000700780b */ /* 0x000fd60003f2e000 */
[----:B------:R-:W-:-:S04]  /*0240*/  @P0 FMUL R7, R7, 0.25 ;  /* 0x3e80000007070820 */ /* 0x000fc80000400000 */
[----:B------:R-:W-:-:S06]  /*0250*/  @!P1 FMUL R7, R7, 16777216 ;  /* 0x4b80000007079820 */ /* 0x000fcc0000400000 */
[----:B------:R-:W0:Y:S01]  /*0260*/  MUFU.RCP R7, R7 ;  /* 0x0000000700077308 */ /* 0x000e220000001000 */
[----:B------:R-:W-:Y:S01]  /*0270*/  FSEL R4, R4, 1, P0 ;  /* 0x3f80000004047808 */ /* 0x000fe20000000000 */
[----:B----4-:R-:W-:-:S04]  /*0280*/  FADD R5, R12, -R5 ;  /* 0x800000050c057221 */ /* 0x010fc80000000000 */
[----:B------:R-:W-:-:S04]  /*0290*/  @!P1 FMUL R4, R4, 16777216 ;  /* 0x4b80000004049820 */ /* 0x000fc80000400000 */
[----:B0-----:R-:W-:-:S04]  /*02a0*/  FMUL R4, R7, R4 ;  /* 0x0000000407047220 */ /* 0x001fc80000400000 */
[----:B------:R-:W-:-:S04]  /*02b0*/  FMUL R4, R5, R4 ;  /* 0x0000000405047220 */ /* 0x000fc80000400000 */
[----:B-----5:R-:W-:-:S05]  /*02c0*/  FFMA R4, R8, R4, R11 ;  /* 0x0000000408047223 */ /* 0x020fca000000000b */
[----:B------:R-:W-:-:S04]  /*02d0*/  FSETP.GEU.AND P0, PT, R4, RZ, PT ;  /* 0x000000ff0400720b */ /* 0x000fc80003f0e000 */
[----:B------:R-:W-:-:S05]  /*02e0*/  FSEL R5, R4, RZ, P0 ;  /* 0x000000ff04057208 */ /* 0x000fca0000000000 */
[----:B------:R-:W-:Y:S01]  /*02f0*/  STG.E desc[UR4][R2.64], R5 ;  /* 0x0000000502007986 */ /* 0x000fe2000c101904 */
[----:B------:R-:W-:Y:S05]  /*0300*/  EXIT ;  /* 0x000000000000794d */ /* 0x000fea0003800000 */
.L_x_0:
[----:B------:R-:W-:-:S00]  /*0310*/  BRA `(.L_x_0) ;  /* 0xfffffffc00fc7947 */ /* 0x000fc0000383ffff */
[----:B------:R-:W-:-:S00]  /*0320*/  NOP ;  /* 0x0000000000007918 */ /* 0x000fc00000000000 */
        /* <DEDUP_REMOVED lines=13> */
.L_x_1:


//--------------------- .nv.global.init           --------------------------
	.section	.nv.global.init,"aw",@progbits
.nv.global.init:
	.type		_$_str,@object
	.size		_$_str,(_$_str_$_2 - _$_str)
_$_str:
        /*0000*/ 	.byte	0x5f, 0x5f, 0x43, 0x55, 0x44, 0x41, 0x5f, 0x46, 0x54, 0x5a, 0x00
	.type		_$_str_$_2,@object
	.size		_$_str_$_2,(.L_1 - _$_str_$_2)
_$_str_$_2:
        /*000b*/ 	.byte	0x5f, 0x5f, 0x43, 0x55, 0x44, 0x41, 0x5f, 0x50, 0x52, 0x45, 0x43, 0x5f, 0x53, 0x51, 0x52, 0x54
        /*001b*/ 	.byte	0x00
.L_1:


//--------------------- .nv.constant0.triton_poi_fused__native_batch_norm_legit_no_training_relu_61 --------------------------
	.section	.nv.constant0.triton_poi_fused__native_batch_norm_legit_no_training_relu_61,"a",@progbits
	.sectionflags	@""
	.align	4
.nv.constant0.triton_poi_fused__native_batch_norm_legit_no_training_relu_61:
	.zero		580
